//
// Generated by NVIDIA NVVM Compiler
//
// Compiler Build ID: CL-36424714
// Cuda compilation tools, release 13.0, V13.0.88
// Based on NVVM 20.0.0
//

.version 9.0
.target sm_100
.address_size 64

	// .globl	_Z12cudaSayHellov
.extern .func  (.param .b32 func_retval0) vprintf
(
	.param .b64 vprintf_param_0,
	.param .b64 vprintf_param_1
)
;
.global .align 1 .b8 $str[39] = {84, 104, 114, 101, 97, 100, 32, 40, 37, 100, 44, 37, 100, 44, 37, 100, 41, 32, 105, 110, 32, 98, 108, 111, 99, 107, 32, 40, 37, 100, 44, 37, 100, 44, 37, 100, 41, 10};

.visible .entry _Z12cudaSayHellov()
{
	.local .align 8 .b8 	__local_depot0[24];
	.reg .b64 	%SP;
	.reg .b64 	%SPL;
	.reg .b32 	%r<9>;
	.reg .b64 	%rd<5>;

	mov.u64 	%SPL, __local_depot0;
	cvta.local.u64 	%SP, %SPL;
	add.u64 	%rd1, %SP, 0;
	add.u64 	%rd2, %SPL, 0;
	mov.u32 	%r1, %tid.x;
	mov.u32 	%r2, %tid.y;
	mov.u32 	%r3, %tid.z;
	mov.u32 	%r4, %ctaid.x;
	mov.u32 	%r5, %ctaid.y;
	mov.u32 	%r6, %ctaid.z;
	st.local.v2.u32 	[%rd2], {%r1, %r2};
	st.local.v2.u32 	[%rd2+8], {%r3, %r4};
	st.local.v2.u32 	[%rd2+16], {%r5, %r6};
	mov.u64 	%rd3, $str;
	cvta.global.u64 	%rd4, %rd3;
	{ // callseq 0, 0
	.param .b64 param0;
	st.param.b64 	[param0], %rd4;
	.param .b64 param1;
	st.param.b64 	[param1], %rd1;
	.param .b32 retval0;
	call.uni (retval0), 
	vprintf, 
	(
	param0, 
	param1
	);
	ld.param.b32 	%r7, [retval0];
	} // callseq 0
	ret;

}


// ===== COMPILED SASS (sm_100) =====

	.target	sm_100

	.elftype	@"ET_EXEC"


//--------------------- .note.nv.tkinfo           --------------------------
	.section	.note.nv.tkinfo,"",@"SHT_NOTE"
	.sectionflags	@"SHF_NOTE_NV_TKINFO"
	.tkinfo
        /*0018*/ 	.word	0x00000002
        /*0030*/ 	.string	""
        /*0030*/ 	.string	"ptxas"
        /*0030*/ 	.string	"Cuda compilation tools, release 13.0, V13.0.88"
        /*0030*/ 	.string	"Build cuda_13.0.r13.0/compiler.36424714_0"
        /*0030*/ 	.string	"-arch sm_100 -m 64 "



//--------------------- .note.nv.cuinfo           --------------------------
	.section	.note.nv.cuinfo,"",@"SHT_NOTE"
	.sectionflags	@"SHF_NOTE_NV_CUINFO"
        /*0018*/ 	.short	0x0002
        /*001a*/ 	.short	0x0064
        /*001c*/ 	.short	0x0082
	.zero		2


//--------------------- .nv.info                  --------------------------
	.section	.nv.info,"",@"SHT_CUDA_INFO"
	.align	4


	//----- nvinfo : EIATTR_REGCOUNT
	.align		4
        /*0000*/ 	.byte	0x04, 0x2f
        /*0002*/ 	.short	(.L_2 - .L_1)
	.align		4
.L_1:
        /*0004*/ 	.word	index@(_Z12cudaSayHellov)
        /*0008*/ 	.word	0x00000018


	//----- nvinfo : EIATTR_FRAME_SIZE
	.align		4
.L_2:
        /*000c*/ 	.byte	0x04, 0x11
        /*000e*/ 	.short	(.L_4 - .L_3)
	.align		4
.L_3:
        /*0010*/ 	.word	index@(_Z12cudaSayHellov)
        /*0014*/ 	.word	0x00000018


	//----- nvinfo : EIATTR_MIN_STACK_SIZE
	.align		4
.L_4:
        /*0018*/ 	.byte	0x04, 0x12
        /*001a*/ 	.short	(.L_6 - .L_5)
	.align		4
.L_5:
        /*001c*/ 	.word	index@(_Z12cudaSayHellov)
        /*0020*/ 	.word	0x00000018
.L_6:


//--------------------- .nv.compat                --------------------------
	.section	.nv.compat,"",@"SHT_CUDA_COMPAT_INFO"
	.align	4
        /*0000*/ 	.byte	0x02, 0x09, 0x00, 0x00, 0x02, 0x02, 0x01, 0x00, 0x02, 0x05, 0x05, 0x00, 0x03, 0x07, 0x01, 0x01
        /*0010*/ 	.byte	0x02, 0x03, 0x00, 0x00, 0x02, 0x06, 0x01, 0x00, 0x04, 0x0b, 0x08, 0x00, 0x09, 0x00, 0x00, 0x00
        /*0020*/ 	.byte	0x00, 0x00, 0x00, 0x00


//--------------------- .nv.info._Z12cudaSayHellov --------------------------
	.section	.nv.info._Z12cudaSayHellov,"",@"SHT_CUDA_INFO"
	.sectionflags	@""
	.align	4


	//----- nvinfo : EIATTR_CUDA_API_VERSION
	.align		4
        /*0000*/ 	.byte	0x04, 0x37
        /*0002*/ 	.short	(.L_8 - .L_7)
.L_7:
        /*0004*/ 	.word	0x00000082


	//----- nvinfo : EIATTR_SPARSE_MMA_MASK
	.align		4
.L_8:
        /*0008*/ 	.byte	0x03, 0x50
        /*000a*/ 	.short	0x0000


	//----- nvinfo : EIATTR_MAXREG_COUNT
	.align		4
        /*000c*/ 	.byte	0x03, 0x1b
        /*000e*/ 	.short	0x00ff


	//----- nvinfo : EIATTR_EXTERNS
	.align		4
        /*0010*/ 	.byte	0x04, 0x0f
        /*0012*/ 	.short	(.L_10 - .L_9)


	//   ....[0]....
	.align		4
.L_9:
        /*0014*/ 	.word	index@(vprintf)


	//----- nvinfo : EIATTR_MERCURY_ISA_VERSION
	.align		4
.L_10:
        /*0018*/ 	.byte	0x03, 0x5f
        /*001a*/ 	.short	0x0101


	//----- nvinfo : EIATTR_VRC_CTA_INIT_COUNT
	.align		4
        /*001c*/ 	.byte	0x02, 0x4a
	.zero		1
	.zero		1


	//----- nvinfo : EIATTR_SYSCALL_OFFSETS
	.align		4
        /*0020*/ 	.byte	0x04, 0x46
        /*0022*/ 	.short	(.L_12 - .L_11)


	//   ....[0]....
.L_11:
        /*0024*/ 	.word	0x00000150


	//----- nvinfo : EIATTR_EXIT_INSTR_OFFSETS
	.align		4
.L_12:
        /*0028*/ 	.byte	0x04, 0x1c
        /*002a*/ 	.short	(.L_14 - .L_13)


	//   ....[0]....
.L_13:
        /*002c*/ 	.word	0x00000160


	//----- nvinfo : EIATTR_SW_WAR
	.align		4
.L_14:
        /*0030*/ 	.byte	0x04, 0x36
        /*0032*/ 	.short	(.L_16 - .L_15)
.L_15:
        /*0034*/ 	.word	0x00000008
.L_16:


//--------------------- .nv.callgraph             --------------------------
	.section	.nv.callgraph,"",@"SHT_CUDA_CALLGRAPH"
	.align	4
	.sectionentsize	8
	.align		4
        /*0000*/ 	.word	0x00000000
	.align		4
        /*0004*/ 	.word	0xffffffff
	.align		4
        /*0008*/ 	.word	index@(_Z12cudaSayHellov)
	.align		4
        /*000c*/ 	.word	index@(vprintf)
	.align		4
        /*0010*/ 	.word	0x00000000
	.align		4
        /*0014*/ 	.word	0xfffffffe
	.align		4
        /*0018*/ 	.word	0x00000000
	.align		4
        /*001c*/ 	.word	0xfffffffd
	.align		4
        /*0020*/ 	.word	0x00000000
	.align		4
        /*0024*/ 	.word	0xfffffffc


//--------------------- .nv.constant4             --------------------------
	.section	.nv.constant4,"a",@progbits
	.align	8
	.align		8
.nv.constant4:
        /*0000*/ 	.dword	vprintf
	.align		8
        /*0008*/ 	.dword	$str


//--------------------- .text._Z12cudaSayHellov   --------------------------
	.section	.text._Z12cudaSayHellov,"ax",@progbits
	.align	128
        .global         _Z12cudaSayHellov
        .type           _Z12cudaSayHellov,@function
        .size           _Z12cudaSayHellov,(.L_x_2 - _Z12cudaSayHellov)
        .other          _Z12cudaSayHellov,@"STO_CUDA_ENTRY STV_DEFAULT"
_Z12cudaSayHellov:
.text._Z12cudaSayHellov:
[----:B------:R-:W0:Y:S01]  /*0000*/  LDC R1, c[0x0][0x37c] ;  /* 0x0000df00ff017b82 */ /* 0x000e220000000800 */
[----:B------:R-:W1:Y:S01]  /*0010*/  S2R R8, SR_TID.X ;  /* 0x0000000000087919 */ /* 0x000e620000002100 */
[----:B0-----:R-:W-:Y:S01]  /*0020*/  VIADD R1, R1, 0xffffffe8 ;  /* 0xffffffe801017836 */ /* 0x001fe20000000000 */
[----:B------:R-:W-:Y:S01]  /*0030*/  MOV R0, 0x0 ;  /* 0x0000000000007802 */ /* 0x000fe20000000f00 */
[----:B------:R-:W0:Y:S01]  /*0040*/  LDCU UR4, c[0x0][0x2f8] ;  /* 0x00005f00ff0477ac */ /* 0x000e220008000800 */
[----:B------:R-:W1:Y:S03]  /*0050*/  S2R R9, SR_TID.Y ;  /* 0x0000000000097919 */ /* 0x000e660000002200 */
[----:B------:R2:W3:Y:S01]  /*0060*/  LDC.64 R2, c[0x4][R0] ;  /* 0x0100000000027b82 */ /* 0x0004e20000000a00 */
[----:B------:R-:W4:Y:S01]  /*0070*/  LDCU.64 UR6, c[0x4][0x8] ;  /* 0x01000100ff0677ac */ /* 0x000f220008000a00 */
[----:B------:R-:W5:Y:S01]  /*0080*/  S2R R10, SR_TID.Z ;  /* 0x00000000000a7919 */ /* 0x000f620000002300 */
[----:B------:R-:W2:Y:S01]  /*0090*/  LDCU UR5, c[0x0][0x2fc] ;  /* 0x00005f80ff0577ac */ /* 0x000ea20008000800 */
[----:B------:R-:W5:Y:S01]  /*00a0*/  S2R R11, SR_CTAID.X ;  /* 0x00000000000b7919 */ /* 0x000f620000002500 */
[----:B------:R-:W5:Y:S01]  /*00b0*/  S2R R12, SR_CTAID.Y ;  /* 0x00000000000c7919 */ /* 0x000f620000002600 */
[----:B------:R-:W5:Y:S01]  /*00c0*/  S2R R13, SR_CTAID.Z ;  /* 0x00000000000d7919 */ /* 0x000f620000002700 */
[----:B0-----:R-:W-:Y:S01]  /*00d0*/  IADD3 R6, P0, PT, R1, UR4, RZ ;  /* 0x0000000401067c10 */ /* 0x001fe2000ff1e0ff */
[----:B----4-:R-:W-:Y:S01]  /*00e0*/  IMAD.U32 R4, RZ, RZ, UR6 ;  /* 0x00000006ff047e24 */ /* 0x010fe2000f8e00ff */
[----:B------:R-:W-:-:S03]  /*00f0*/  MOV R5, UR7 ;  /* 0x0000000700057c02 */ /* 0x000fc60008000f00 */
[----:B--2---:R-:W-:Y:S01]  /*0100*/  IMAD.X R7, RZ, RZ, UR5, P0 ;  /* 0x00000005ff077e24 */ /* 0x004fe200080e06ff */
[----:B-1----:R0:W-:Y:S04]  /*0110*/  STL.64 [R1], R8 ;  /* 0x0000000801007387 */ /* 0x0021e80000100a00 */
[----:B-----5:R0:W-:Y:S04]  /*0120*/  STL.64 [R1+0x8], R10 ;  /* 0x0000080a01007387 */ /* 0x0201e80000100a00 */
[----:B------:R0:W-:Y:S02]  /*0130*/  STL.64 [R1+0x10], R12 ;  /* 0x0000100c01007387 */ /* 0x0001e40000100a00 */
[----:B------:R-:W-:-:S07]  /*0140*/  LEPC R20, `(.L_x_0) ;  /* 0x000000001014794e */ /* 0x000fce0000000000 */
[----:B0--3--:R-:W-:Y:S05]  /*0150*/  CALL.ABS.NOINC R2 ;  /* 0x0000000002007343 */ /* 0x009fea0003c00000 */
.L_x_0:
[----:B------:R-:W-:Y:S05]  /*0160*/  EXIT ;  /* 0x000000000000794d */ /* 0x000fea0003800000 */
.L_x_1:
[----:B------:R-:W-:-:S00]  /*0170*/  BRA `(.L_x_1) ;  /* 0xfffffffc00fc7947 */ /* 0x000fc0000383ffff */
[----:B------:R-:W-:-:S00]  /*0180*/  NOP ;  /* 0x0000000000007918 */ /* 0x000fc00000000000 */
[----:B------:R-:W-:-:S00]  /*0190*/  NOP ;  /* 0x0000000000007918 */ /* 0x000fc00000000000 */
[----:B------:R-:W-:-:S00]  /*01a0*/  NOP ;  /* 0x0000000000007918 */ /* 0x000fc00000000000 */
[----:B------:R-:W-:-:S00]  /*01b0*/  NOP ;  /* 0x0000000000007918 */ /* 0x000fc00000000000 */
[----:B------:R-:W-:-:S00]  /*01c0*/  NOP ;  /* 0x0000000000007918 */ /* 0x000fc00000000000 */
[----:B------:R-:W-:-:S00]  /*01d0*/  NOP ;  /* 0x0000000000007918 */ /* 0x000fc00000000000 */
[----:B------:R-:W-:-:S00]  /*01e0*/  NOP ;  /* 0x0000000000007918 */ /* 0x000fc00000000000 */
[----:B------:R-:W-:-:S00]  /*01f0*/  NOP ;  /* 0x0000000000007918 */ /* 0x000fc00000000000 */
.L_x_2:


//--------------------- .nv.global.init           --------------------------
	.section	.nv.global.init,"aw",@progbits
.nv.global.init:
	.type		$str,@object
	.size		$str,(.L_0 - $str)
$str:
        /*0000*/ 	.byte	0x54, 0x68, 0x72, 0x65, 0x61, 0x64, 0x20, 0x28, 0x25, 0x64, 0x2c, 0x25, 0x64, 0x2c, 0x25, 0x64
        /*0010*/ 	.byte	0x29, 0x20, 0x69, 0x6e, 0x20, 0x62, 0x6c, 0x6f, 0x63, 0x6b, 0x20, 0x28, 0x25, 0x64, 0x2c, 0x25
        /*0020*/ 	.byte	0x64, 0x2c, 0x25, 0x64, 0x29, 0x0a, 0x00
.L_0:


//--------------------- .nv.shared.reserved.0     --------------------------
	.section	.nv.shared.reserved.0,"aw",@nobits
	.weak		__nv_reservedSMEM_offset_0_alias
	.size		__nv_reservedSMEM_offset_0_alias, 0, 64
	.other		__nv_reservedSMEM_offset_0_alias,@"STO_CUDA_RESERVED_SHARED STV_DEFAULT"
__nv_reservedSMEM_offset_0_alias:
	.zero		0
	.zero		64


//--------------------- .nv.constant0._Z12cudaSayHellov --------------------------
	.section	.nv.constant0._Z12cudaSayHellov,"a",@progbits
	.sectionflags	@""
	.align	4
.nv.constant0._Z12cudaSayHellov:
	.zero		896


//--------------------- SYMBOLS --------------------------

	.type		.nv.reservedSmem.offset0,@object
	.size		.nv.reservedSmem.offset0,0x4
	.type		vprintf,@function
